	.headerflags	@"EF_CUDA_TEXMODE_UNIFIED EF_CUDA_64BIT_ADDRESS EF_CUDA_ACCELERATORS EF_CUDA_SM90 EF_CUDA_VIRTUAL_SM(EF_CUDA_SM90)"
	.elftype	@"ET_EXEC"


//--------------------- .nv.info                  --------------------------
	.section	.nv.info,"",@"SHT_CUDA_INFO"
	.align	4


	//----- nvinfo : EIATTR_REGCOUNT
	.align		4
        /*0000*/ 	.byte	0x04, 0x2f
        /*0002*/ 	.short	(.L_2 - .L_1)
	.align		4
.L_1:
        /*0004*/ 	.word	index@(triton_red_fused_convolution_native_group_norm_13)
        /*0008*/ 	.word	0x00000020


	//----- nvinfo : EIATTR_MIN_STACK_SIZE
	.align		4
.L_2:
        /*000c*/ 	.byte	0x04, 0x12
        /*000e*/ 	.short	(.L_4 - .L_3)
	.align		4
.L_3:
        /*0010*/ 	.word	index@(triton_red_fused_convolution_native_group_norm_13)
        /*0014*/ 	.word	0x00000000


	//----- nvinfo : EIATTR_FRAME_SIZE
	.align		4
.L_4:
        /*0018*/ 	.byte	0x04, 0x11
        /*001a*/ 	.short	(.L_6 - .L_5)
	.align		4
.L_5:
        /*001c*/ 	.word	index@(triton_red_fused_convolution_native_group_norm_13)
        /*0020*/ 	.word	0x00000000


	//----- nvinfo : EIATTR_MIN_STACK_SIZE
	.align		4
.L_6:
        /*0024*/ 	.byte	0x04, 0x12
        /*0026*/ 	.short	(.L_8 - .L_7)
	.align		4
.L_7:
        /*0028*/ 	.word	index@(triton_red_fused_convolution_native_group_norm_13)
        /*002c*/ 	.word	0x00000000
.L_8:


//--------------------- .nv.info.triton_red_fused_convolution_native_group_norm_13 --------------------------
	.section	.nv.info.triton_red_fused_convolution_native_group_norm_13,"",@"SHT_CUDA_INFO"
	.sectionflags	@""
	.align	4


	//----- nvinfo : EIATTR_CUDA_API_VERSION
	.align		4
        /*0000*/ 	.byte	0x04, 0x37
        /*0002*/ 	.short	(.L_10 - .L_9)
.L_9:
        /*0004*/ 	.word	0x0000007c


	//----- nvinfo : EIATTR_KPARAM_INFO
	.align		4
.L_10:
        /*0008*/ 	.byte	0x04, 0x17
        /*000a*/ 	.short	(.L_12 - .L_11)
.L_11:
        /*000c*/ 	.word	0x00000000
        /*0010*/ 	.short	0x0005
        /*0012*/ 	.short	0x0024
        /*0014*/ 	.byte	0x00, 0xf0, 0x11, 0x00


	//----- nvinfo : EIATTR_KPARAM_INFO
	.align		4
.L_12:
        /*0018*/ 	.byte	0x04, 0x17
        /*001a*/ 	.short	(.L_14 - .L_13)
.L_13:
        /*001c*/ 	.word	0x00000000
        /*0020*/ 	.short	0x0004
        /*0022*/ 	.short	0x0020
        /*0024*/ 	.byte	0x00, 0xf0, 0x11, 0x00


	//----- nvinfo : EIATTR_KPARAM_INFO
	.align		4
.L_14:
        /*0028*/ 	.byte	0x04, 0x17
        /*002a*/ 	.short	(.L_16 - .L_15)
.L_15:
        /*002c*/ 	.word	0x00000000
        /*0030*/ 	.short	0x0003
        /*0032*/ 	.short	0x0018
        /*0034*/ 	.byte	0x00, 0xf4, 0x21, 0x00


	//----- nvinfo : EIATTR_KPARAM_INFO
	.align		4
.L_16:
        /*0038*/ 	.byte	0x04, 0x17
        /*003a*/ 	.short	(.L_18 - .L_17)
.L_17:
        /*003c*/ 	.word	0x00000000
        /*0040*/ 	.short	0x0002
        /*0042*/ 	.short	0x0010
        /*0044*/ 	.byte	0x00, 0xf4, 0x21, 0x00


	//----- nvinfo : EIATTR_KPARAM_INFO
	.align		4
.L_18:
        /*0048*/ 	.byte	0x04, 0x17
        /*004a*/ 	.short	(.L_20 - .L_19)
.L_19:
        /*004c*/ 	.word	0x00000000
        /*0050*/ 	.short	0x0001
        /*0052*/ 	.short	0x0008
        /*0054*/ 	.byte	0x00, 0xf4, 0x21, 0x00


	//----- nvinfo : EIATTR_KPARAM_INFO
	.align		4
.L_20:
        /*0058*/ 	.byte	0x04, 0x17
        /*005a*/ 	.short	(.L_22 - .L_21)
.L_21:
        /*005c*/ 	.word	0x00000000
        /*0060*/ 	.short	0x0000
        /*0062*/ 	.short	0x0000
        /*0064*/ 	.byte	0x00, 0xf4, 0x21, 0x00


	//----- nvinfo : EIATTR_SPARSE_MMA_MASK
	.align		4
.L_22:
        /*0068*/ 	.byte	0x03, 0x50
        /*006a*/ 	.short	0x0000


	//----- nvinfo : EIATTR_MAXREG_COUNT
	.align		4
        /*006c*/ 	.byte	0x03, 0x1b
        /*006e*/ 	.short	0x0080


	//----- nvinfo : EIATTR_COOP_GROUP_MASK_REGIDS
	.align		4
        /*0070*/ 	.byte	0x04, 0x29
        /*0072*/ 	.short	(.L_24 - .L_23)


	//   ....[0]....
.L_23:
        /*0074*/ 	.word	0xffffffff


	//   ....[1]....
        /*0078*/ 	.word	0xffffffff


	//   ....[2]....
        /*007c*/ 	.word	0xffffffff


	//   ....[3]....
        /*0080*/ 	.word	0xffffffff


	//   ....[4]....
        /*0084*/ 	.word	0xffffffff


	//   ....[5]....
        /*0088*/ 	.word	0xffffffff


	//   ....[6]....
        /*008c*/ 	.word	0xffffffff


	//   ....[7]....
        /*0090*/ 	.word	0xffffffff


	//   ....[8]....
        /*0094*/ 	.word	0xffffffff


	//   ....[9]....
        /*0098*/ 	.word	0xffffffff


	//   ....[10]....
        /*009c*/ 	.word	0xffffffff


	//   ....[11]....
        /*00a0*/ 	.word	0xffffffff


	//   ....[12]....
        /*00a4*/ 	.word	0xffffffff


	//   ....[13]....
        /*00a8*/ 	.word	0xffffffff


	//   ....[14]....
        /*00ac*/ 	.word	0xffffffff


	//   ....[15]....
        /*00b0*/ 	.word	0xffffffff


	//   ....[16]....
        /*00b4*/ 	.word	0xffffffff


	//   ....[17]....
        /*00b8*/ 	.word	0xffffffff


	//   ....[18]....
        /*00bc*/ 	.word	0xffffffff


	//   ....[19]....
        /*00c0*/ 	.word	0xffffffff


	//   ....[20]....
        /*00c4*/ 	.word	0xffffffff


	//   ....[21]....
        /*00c8*/ 	.word	0xffffffff


	//----- nvinfo : EIATTR_COOP_GROUP_INSTR_OFFSETS
	.align		4
.L_24:
        /*00cc*/ 	.byte	0x04, 0x28
        /*00ce*/ 	.short	(.L_26 - .L_25)


	//   ....[0]....
.L_25:
        /*00d0*/ 	.word	0x000007c0


	//   ....[1]....
        /*00d4*/ 	.word	0x00000830


	//   ....[2]....
        /*00d8*/ 	.word	0x00000900


	//   ....[3]....
        /*00dc*/ 	.word	0x00000970


	//   ....[4]....
        /*00e0*/ 	.word	0x00000a40


	//   ....[5]....
        /*00e4*/ 	.word	0x00000aa0


	//   ....[6]....
        /*00e8*/ 	.word	0x00000b40


	//   ....[7]....
        /*00ec*/ 	.word	0x00000c80


	//   ....[8]....
        /*00f0*/ 	.word	0x00000d50


	//   ....[9]....
        /*00f4*/ 	.word	0x00000d80


	//   ....[10]....
        /*00f8*/ 	.word	0x00000f20


	//   ....[11]....
        /*00fc*/ 	.word	0x00000f30


	//   ....[12]....
        /*0100*/ 	.word	0x00000f80


	//   ....[13]....
        /*0104*/ 	.word	0x00000fd0


	//   ....[14]....
        /*0108*/ 	.word	0x00001040


	//   ....[15]....
        /*010c*/ 	.word	0x000010b0


	//   ....[16]....
        /*0110*/ 	.word	0x00001120


	//   ....[17]....
        /*0114*/ 	.word	0x00001210


	//   ....[18]....
        /*0118*/ 	.word	0x00001230


	//   ....[19]....
        /*011c*/ 	.word	0x00001270


	//   ....[20]....
        /*0120*/ 	.word	0x00001350


	//   ....[21]....
        /*0124*/ 	.word	0x00001390


	//----- nvinfo : EIATTR_EXIT_INSTR_OFFSETS
	.align		4
.L_26:
        /*0128*/ 	.byte	0x04, 0x1c
        /*012a*/ 	.short	(.L_28 - .L_27)


	//   ....[0]....
.L_27:
        /*012c*/ 	.word	0x00001560


	//   ....[1]....
        /*0130*/ 	.word	0x000015a0


	//----- nvinfo : EIATTR_REQNTID
	.align		4
.L_28:
        /*0134*/ 	.byte	0x04, 0x10
        /*0136*/ 	.short	(.L_30 - .L_29)
.L_29:
        /*0138*/ 	.word	0x00000200
        /*013c*/ 	.word	0x00000001
        /*0140*/ 	.word	0x00000001


	//----- nvinfo : EIATTR_CBANK_PARAM_SIZE
	.align		4
.L_30:
        /*0144*/ 	.byte	0x03, 0x19
        /*0146*/ 	.short	0x0028


	//----- nvinfo : EIATTR_PARAM_CBANK
	.align		4
        /*0148*/ 	.byte	0x04, 0x0a
        /*014a*/ 	.short	(.L_32 - .L_31)
	.align		4
.L_31:
        /*014c*/ 	.word	index@(.nv.constant0.triton_red_fused_convolution_native_group_norm_13)
        /*0150*/ 	.short	0x0210
        /*0152*/ 	.short	0x0028


	//----- nvinfo : EIATTR_SW_WAR
	.align		4
.L_32:
        /*0154*/ 	.byte	0x04, 0x36
        /*0156*/ 	.short	(.L_34 - .L_33)
.L_33:
        /*0158*/ 	.word	0x00000008
.L_34:


//--------------------- .nv.callgraph             --------------------------
	.section	.nv.callgraph,"",@"SHT_CUDA_CALLGRAPH"
	.align	4
	.sectionentsize	8
	.align		4
        /*0000*/ 	.word	0x00000000
	.align		4
        /*0004*/ 	.word	0xffffffff
	.align		4
        /*0008*/ 	.word	0x00000000
	.align		4
        /*000c*/ 	.word	0xfffffffe
	.align		4
        /*0010*/ 	.word	0x00000000
	.align		4
        /*0014*/ 	.word	0xfffffffd
	.align		4
        /*0018*/ 	.word	0x00000000
	.align		4
        /*001c*/ 	.word	0xfffffffc


//--------------------- .nv.constant4             --------------------------
	.section	.nv.constant4,"a",@progbits
	.align	8
	.align		8
.nv.constant4:
        /*0000*/ 	.dword	_$_str


//--------------------- .text.triton_red_fused_convolution_native_group_norm_13 --------------------------
	.section	.text.triton_red_fused_convolution_native_group_norm_13,"ax",@progbits
	.sectionflags	@"SHF_BARRIERS=1"
	.align	128
        .global         triton_red_fused_convolution_native_group_norm_13
        .type           triton_red_fused_convolution_native_group_norm_13,@function
        .size           triton_red_fused_convolution_native_group_norm_13,(.L_x_1 - triton_red_fused_convolution_native_group_norm_13)
        .other          triton_red_fused_convolution_native_group_norm_13,@"STO_CUDA_ENTRY STV_DEFAULT"
triton_red_fused_convolution_native_group_norm_13:
.text.triton_red_fused_convolution_native_group_norm_13:
[----:B------:R-:W0:Y:S01]  /*0000*/  LDC R1, c[0x0][0x28] ;  /* 0x00000a00ff017b82 */ /* 0x000e220000000800 */
[----:B------:R-:W1:Y:S07]  /*0010*/  S2R R16, SR_TID.X ;  /* 0x0000000000107919 */ /* 0x000e6e0000002100 */
[----:B------:R-:W2:Y:S01]  /*0020*/  LDC.64 R2, c[0x0][0x210] ;  /* 0x00008400ff027b82 */ /* 0x000ea20000000a00 */
[----:B------:R-:W-:Y:S01]  /*0030*/  CS2R R6, SRZ ;  /* 0x0000000000067805 */ /* 0x000fe2000001ff00 */
[----:B------:R-:W-:Y:S01]  /*0040*/  ULDC.64 UR6, c[0x0][0x208] ;  /* 0x0000820000067ab9 */ /* 0x000fe20000000a00 */
[----:B------:R-:W3:Y:S05]  /*0050*/  S2R R10, SR_CTAID.X ;  /* 0x00000000000a7919 */ /* 0x000eea0000002500 */
[----:B------:R-:W4:Y:S08]  /*0060*/  S2UR UR5, SR_CgaCtaId ;  /* 0x00000000000579c3 */ /* 0x000f300000008800 */
[----:B------:R-:W5:Y:S01]  /*0070*/  LDC.64 R8, c[0x0][0x220] ;  /* 0x00008800ff087b82 */ /* 0x000f620000000a00 */
[----:B-1----:R-:W-:-:S04]  /*0080*/  SHF.L.U32 R13, R16, 0x2, RZ ;  /* 0x00000002100d7819 */ /* 0x002fc800000006ff */
[----:B------:R-:W-:Y:S02]  /*0090*/  LOP3.LUT R17, R13, 0x7fc, RZ, 0xc0, !PT ;  /* 0x000007fc0d117812 */ /* 0x000fe400078ec0ff */
[C---:B---3--:R-:W-:Y:S02]  /*00a0*/  ISETP.GE.AND P0, PT, R10.reuse, 0x80, PT ;  /* 0x000000800a00780c */ /* 0x048fe40003f06270 */
[----:B------:R-:W-:-:S05]  /*00b0*/  LEA R5, R10, R17, 0xb ;  /* 0x000000110a057211 */ /* 0x000fca00078e58ff */
[----:B--2---:R-:W-:Y:S01]  /*00c0*/  IMAD.WIDE R2, R5, 0x4, R2 ;  /* 0x0000000405027825 */ /* 0x004fe200078e0202 */
[----:B------:R-:W-:-:S06]  /*00d0*/  CS2R R4, SRZ ;  /* 0x0000000000047805 */ /* 0x000fcc000001ff00 */
[----:B------:R-:W2:Y:S01]  /*00e0*/  @!P0 LDG.E.EF.128 R4, desc[UR6][R2.64] ;  /* 0x0000000602048981 */ /* 0x000ea2000c0e1d00 */
[----:B------:R-:W-:Y:S01]  /*00f0*/  UMOV UR4, 0x400 ;  /* 0x0000040000047882 */ /* 0x000fe20000000000 */
[----:B------:R-:W-:Y:S01]  /*0100*/  SHF.R.S32.HI R11, RZ, 0x1f, R10 ;  /* 0x0000001fff0b7819 */ /* 0x000fe2000001140a */
[----:B----4-:R-:W-:Y:S01]  /*0110*/  UPRMT UR4, UR5, 0x654, UR4 ;  /* 0x0000065405047896 */ /* 0x010fe20008000004 */
[----:B------:R-:W-:Y:S02]  /*0120*/  SHF.R.U32.HI R0, RZ, 0x8, R16 ;  /* 0x00000008ff007819 */ /* 0x000fe40000011610 */
[----:B------:R-:W-:Y:S02]  /*0130*/  LEA.HI R11, R11, R10, RZ, 0x5 ;  /* 0x0000000a0b0b7211 */ /* 0x000fe400078f28ff */
[----:B------:R-:W-:Y:S02]  /*0140*/  SGXT.U32 R0, R0, 0x1 ;  /* 0x000000010000781a */ /* 0x000fe40000000000 */
[----:B------:R-:W-:-:S02]  /*0150*/  LEA R25, R17, UR4, 0x3 ;  /* 0x0000000411197c11 */ /* 0x000fc4000f8e18ff */
[----:B------:R-:W-:Y:S02]  /*0160*/  LOP3.LUT R19, R11, 0x1fffffe0, RZ, 0xc0, !PT ;  /* 0x1fffffe00b137812 */ /* 0x000fe400078ec0ff */
[----:B------:R-:W-:Y:S02]  /*0170*/  LOP3.LUT R11, R16, 0x1ff, RZ, 0xc0, !PT ;  /* 0x000001ff100b7812 */ /* 0x000fe400078ec0ff */
[----:B------:R-:W-:Y:S02]  /*0180*/  IADD3 R19, -R19, R10, RZ ;  /* 0x0000000a13137210 */ /* 0x000fe40007ffe1ff */
[----:B------:R-:W-:Y:S02]  /*0190*/  LOP3.LUT R18, R11, 0x200, RZ, 0xfc, !PT ;  /* 0x000002000b127812 */ /* 0x000fe400078efcff */
[----:B------:R-:W-:-:S04]  /*01a0*/  SHF.L.U32 R19, R19, 0x3, RZ ;  /* 0x0000000313137819 */ /* 0x000fc800000006ff */
[----:B------:R-:W-:Y:S02]  /*01b0*/  LEA.HI R23, R18, R19, RZ, 0x18 ;  /* 0x0000001312177211 */ /* 0x000fe400078fc0ff */
[----:B------:R-:W-:-:S03]  /*01c0*/  LOP3.LUT R21, R19, R0, RZ, 0xfc, !PT ;  /* 0x0000000013157212 */ /* 0x000fc600078efcff */
[----:B-----5:R-:W-:Y:S01]  /*01d0*/  IMAD.WIDE R22, R23, 0x4, R8 ;  /* 0x0000000417167825 */ /* 0x020fe200078e0208 */
[----:B------:R-:W-:Y:S02]  /*01e0*/  MOV R0, RZ ;  /* 0x000000ff00007202 */ /* 0x000fe40000000f00 */
[C---:B------:R-:W-:Y:S02]  /*01f0*/  LOP3.LUT R26, R11.reuse, 0x400, RZ, 0xfc, !PT ;  /* 0x000004000b1a7812 */ /* 0x040fe400078efcff */
[----:B------:R-:W-:Y:S02]  /*0200*/  LOP3.LUT R24, R11, 0x600, RZ, 0xfc, !PT ;  /* 0x000006000b187812 */ /* 0x000fe400078efcff */
[----:B--2---:R-:W-:Y:S02]  /*0210*/  SEL R4, R4, RZ, !P0 ;  /* 0x000000ff04047207 */ /* 0x004fe40004000000 */
[----:B------:R-:W-:Y:S02]  /*0220*/  SEL R20, R5, RZ, !P0 ;  /* 0x000000ff05147207 */ /* 0x000fe40004000000 */
[----:B------:R-:W-:Y:S01]  /*0230*/  SEL R6, R6, RZ, !P0 ;  /* 0x000000ff06067207 */ /* 0x000fe20004000000 */
[----:B------:R-:W-:Y:S01]  /*0240*/  STS [R25], R4 ;  /* 0x0000000419007388 */ /* 0x000fe20000000800 */
[----:B------:R-:W-:Y:S01]  /*0250*/  SEL R28, R7, RZ, !P0 ;  /* 0x000000ff071c7207 */ /* 0x000fe20004000000 */
[----:B------:R-:W-:-:S02]  /*0260*/  HFMA2.MMA R7, -RZ, RZ, 0, 0 ;  /* 0x00000000ff077435 */ /* 0x000fc400000001ff */
[----:B------:R1:W-:Y:S04]  /*0270*/  STS [R25+0x8], R20 ;  /* 0x0000081419007388 */ /* 0x0003e80000000800 */
[----:B------:R2:W-:Y:S04]  /*0280*/  STS [R25+0x10], R6 ;  /* 0x0000100619007388 */ /* 0x0005e80000000800 */
[----:B------:R3:W-:Y:S01]  /*0290*/  STS [R25+0x18], R28 ;  /* 0x0000181c19007388 */ /* 0x0007e20000000800 */
[----:B------:R-:W-:Y:S01]  /*02a0*/  BAR.SYNC.DEFER_BLOCKING 0x0 ;  /* 0x0000000000007b1d */ /* 0x000fe20000010000 */
[----:B-1----:R-:W-:Y:S01]  /*02b0*/  IMAD.WIDE R20, R21, 0x4, R8 ;  /* 0x0000000415147825 */ /* 0x002fe200078e0208 */
[----:B------:R-:W-:Y:S01]  /*02c0*/  LEA.HI R5, R26, R19, RZ, 0x18 ;  /* 0x000000131a057211 */ /* 0x000fe200078fc0ff */
[----:B--2---:R-:W-:-:S04]  /*02d0*/  HFMA2.MMA R6, -RZ, RZ, 0, 0 ;  /* 0x00000000ff067435 */ /* 0x004fc800000001ff */
[----:B------:R-:W-:Y:S01]  /*02e0*/  IMAD.WIDE R4, R5, 0x4, R8 ;  /* 0x0000000405047825 */ /* 0x000fe200078e0208 */
[----:B------:R1:W2:Y:S04]  /*02f0*/  @!P0 LDG.E.EL R7, desc[UR6][R22.64] ;  /* 0x0000000616078981 */ /* 0x0002a8000c2e1900 */
[----:B------:R4:W5:Y:S01]  /*0300*/  @!P0 LDG.E.EL R0, desc[UR6][R20.64] ;  /* 0x0000000614008981 */ /* 0x000962000c2e1900 */
[----:B------:R-:W-:-:S03]  /*0310*/  LEA.HI R19, R24, R19, RZ, 0x18 ;  /* 0x0000001318137211 */ /* 0x000fc600078fc0ff */
[----:B------:R-:W5:Y:S01]  /*0320*/  @!P0 LDG.E.EL R6, desc[UR6][R4.64] ;  /* 0x0000000604068981 */ /* 0x000f62000c2e1900 */
[----:B-1----:R-:W-:Y:S01]  /*0330*/  MOV R22, RZ ;  /* 0x000000ff00167202 */ /* 0x002fe20000000f00 */
[----:B------:R-:W-:-:S05]  /*0340*/  IMAD.WIDE R8, R19, 0x4, R8 ;  /* 0x0000000413087825 */ /* 0x000fca00078e0208 */
[----:B------:R1:W5:Y:S01]  /*0350*/  @!P0 LDG.E.EL R22, desc[UR6][R8.64] ;  /* 0x0000000608168981 */ /* 0x000362000c2e1900 */
[----:B------:R-:W-:Y:S02]  /*0360*/  LEA R23, R18, UR4, 0x3 ;  /* 0x0000000412177c11 */ /* 0x000fe4000f8e18ff */
[----:B----4-:R-:W-:-:S04]  /*0370*/  LEA R21, R11, UR4, 0x3 ;  /* 0x000000040b157c11 */ /* 0x010fc8000f8e18ff */
[----:B------:R-:W4:Y:S04]  /*0380*/  LDS R23, [R23] ;  /* 0x0000000017177984 */ /* 0x000f280000000800 */
[----:B------:R-:W2:Y:S01]  /*0390*/  LDS R21, [R21] ;  /* 0x0000000015157984 */ /* 0x000ea20000000800 */
[----:B------:R-:W-:Y:S02]  /*03a0*/  LEA R26, R26, UR4, 0x3 ;  /* 0x000000041a1a7c11 */ /* 0x000fe4000f8e18ff */
[----:B------:R-:W-:Y:S02]  /*03b0*/  FSEL R18, RZ, 2, P0 ;  /* 0x40000000ff127808 */ /* 0x000fe40000000000 */
[----:B------:R-:W-:Y:S01]  /*03c0*/  FSEL R19, RZ, 3, P0 ;  /* 0x40400000ff137808 */ /* 0x000fe20000000000 */
[----:B-1----:R2:W1:Y:S01]  /*03d0*/  LDS R8, [R26] ;  /* 0x000000001a087984 */ /* 0x0024620000000800 */
[C---:B------:R-:W-:Y:S01]  /*03e0*/  FSETP.GEU.AND P1, PT, R18.reuse, 1.175494350822287508e-38, PT ;  /* 0x008000001200780b */ /* 0x040fe20003f2e000 */
[----:B---3--:R-:W-:Y:S01]  /*03f0*/  FMUL R25, R18, 16777216 ;  /* 0x4b80000012197820 */ /* 0x008fe20000400000 */
[----:B------:R-:W-:Y:S01]  /*0400*/  LEA R9, R24, UR4, 0x3 ;  /* 0x0000000418097c11 */ /* 0x000fe2000f8e18ff */
[C---:B------:R-:W-:Y:S01]  /*0410*/  FMUL R20, R19.reuse, 16777216 ;  /* 0x4b80000013147820 */ /* 0x040fe20000400000 */
[----:B------:R-:W-:-:S02]  /*0420*/  FSETP.GEU.AND P2, PT, R19, 1.175494350822287508e-38, PT ;  /* 0x008000001300780b */ /* 0x000fc40003f4e000 */
[----:B------:R-:W-:Y:S02]  /*0430*/  FSEL R27, R25, R18, !P1 ;  /* 0x00000012191b7208 */ /* 0x000fe40004800000 */
[----:B------:R-:W-:Y:S01]  /*0440*/  ISETP.LT.AND P4, PT, R10, 0x80, PT ;  /* 0x000000800a00780c */ /* 0x000fe20003f81270 */
[----:B------:R-:W3:Y:S01]  /*0450*/  LDS R9, [R9] ;  /* 0x0000000009097984 */ /* 0x000ee20000000800 */
[----:B0-----:R-:W-:Y:S01]  /*0460*/  FSEL R4, RZ, 4, P0 ;  /* 0x40800000ff047808 */ /* 0x001fe20000000000 */
[----:B------:R0:W1:Y:S01]  /*0470*/  MUFU.RCP R24, R27 ;  /* 0x0000001b00187308 */ /* 0x0000620000001000 */
[----:B------:R-:W-:Y:S02]  /*0480*/  FSEL R25, R20, R19, !P2 ;  /* 0x0000001314197208 */ /* 0x000fe40005000000 */
[----:B------:R-:W-:Y:S01]  /*0490*/  SEL R20, RZ, 0x3f800000, !P4 ;  /* 0x3f800000ff147807 */ /* 0x000fe20006000000 */
[C---:B------:R-:W-:Y:S01]  /*04a0*/  FMUL R29, R4.reuse, 16777216 ;  /* 0x4b800000041d7820 */ /* 0x040fe20000400000 */
[----:B------:R-:W-:Y:S01]  /*04b0*/  BAR.SYNC.DEFER_BLOCKING 0x0 ;  /* 0x0000000000007b1d */ /* 0x000fe20000010000 */
[----:B------:R-:W-:-:S02]  /*04c0*/  FSETP.GEU.AND P3, PT, R4, 1.175494350822287508e-38, PT ;  /* 0x008000000400780b */ /* 0x000fc40003f6e000 */
[----:B0-----:R-:W-:-:S03]  /*04d0*/  FMUL R27, R20, 16777216 ;  /* 0x4b800000141b7820 */ /* 0x001fc60000400000 */
[----:B------:R-:W0:Y:S02]  /*04e0*/  MUFU.RCP R25, R25 ;  /* 0x0000001900197308 */ /* 0x000e240000001000 */
[----:B------:R-:W-:Y:S02]  /*04f0*/  FSEL R28, R27, R20, !P3 ;  /* 0x000000141b1c7208 */ /* 0x000fe40005800000 */
[----:B--2---:R-:W-:Y:S02]  /*0500*/  SEL R26, R7, RZ, !P0 ;  /* 0x000000ff071a7207 */ /* 0x004fe40004000000 */
[----:B-----5:R-:W-:-:S03]  /*0510*/  SEL R0, R0, RZ, !P0 ;  /* 0x000000ff00007207 */ /* 0x020fc60004000000 */
[----:B----4-:R-:W-:Y:S01]  /*0520*/  FADD R5, R23, R26 ;  /* 0x0000001a17057221 */ /* 0x010fe20000000000 */
[----:B------:R-:W-:Y:S02]  /*0530*/  FSEL R26, R29, R4, !P3 ;  /* 0x000000041d1a7208 */ /* 0x000fe40005800000 */
[----:B------:R-:W-:Y:S01]  /*0540*/  FSEL R29, R27, R20, !P1 ;  /* 0x000000141b1d7208 */ /* 0x000fe20004800000 */
[----:B------:R-:W-:-:S04]  /*0550*/  FADD R7, R21, R0 ;  /* 0x0000000015077221 */ /* 0x000fc80000000000 */
[----:B-1----:R-:W-:Y:S01]  /*0560*/  FMUL R0, R24, R29 ;  /* 0x0000001d18007220 */ /* 0x002fe20000400000 */
[----:B------:R-:W-:Y:S02]  /*0570*/  FSEL R24, R27, R20, !P2 ;  /* 0x000000141b187208 */ /* 0x000fe40005000000 */
[----:B------:R-:W-:Y:S02]  /*0580*/  SEL R27, R6, RZ, !P0 ;  /* 0x000000ff061b7207 */ /* 0x000fe40004000000 */
[----:B------:R-:W-:Y:S01]  /*0590*/  FSEL R6, R5, RZ, !P0 ;  /* 0x000000ff05067208 */ /* 0x000fe20004000000 */
[----:B0-----:R-:W-:Y:S01]  /*05a0*/  FMUL R21, R25, R24 ;  /* 0x0000001819157220 */ /* 0x001fe20000400000 */
[----:B------:R-:W-:Y:S01]  /*05b0*/  FSEL R25, R7, RZ, !P0 ;  /* 0x000000ff07197208 */ /* 0x000fe20004000000 */
[----:B------:R-:W0:Y:S01]  /*05c0*/  MUFU.RCP R23, R26 ;  /* 0x0000001a00177308 */ /* 0x000e220000001000 */
[----:B------:R-:W-:-:S03]  /*05d0*/  FSETP.NEU.AND P1, PT, R18, RZ, PT ;  /* 0x000000ff1200720b */ /* 0x000fc60003f2d000 */
[----:B------:R-:W-:Y:S01]  /*05e0*/  FADD R6, -R25, R6 ;  /* 0x0000000619067221 */ /* 0x000fe20000000100 */
[----:B------:R-:W-:Y:S01]  /*05f0*/  FADD R8, R8, R27 ;  /* 0x0000001b08087221 */ /* 0x000fe20000000000 */
[----:B------:R-:W-:Y:S02]  /*0600*/  FSEL R0, R0, RZ, P1 ;  /* 0x000000ff00007208 */ /* 0x000fe40000800000 */
[----:B------:R-:W-:Y:S01]  /*0610*/  FMUL R27, R6, R6 ;  /* 0x00000006061b7220 */ /* 0x000fe20000400000 */
[----:B------:R-:W-:Y:S02]  /*0620*/  SEL R22, R22, RZ, !P0 ;  /* 0x000000ff16167207 */ /* 0x000fe40004000000 */
[----:B------:R-:W-:Y:S01]  /*0630*/  FSETP.NEU.AND P1, PT, R19, RZ, PT ;  /* 0x000000ff1300720b */ /* 0x000fe20003f2d000 */
[----:B------:R-:W-:Y:S01]  /*0640*/  FMUL R27, R20, R27 ;  /* 0x0000001b141b7220 */ /* 0x000fe20000400000 */
[----:B------:R-:W-:Y:S01]  /*0650*/  FSEL R29, R8, RZ, !P0 ;  /* 0x000000ff081d7208 */ /* 0x000fe20004000000 */
[----:B------:R-:W-:Y:S01]  /*0660*/  FFMA R20, R6, R0, R25 ;  /* 0x0000000006147223 */ /* 0x000fe20000000019 */
[----:B------:R-:W-:Y:S01]  /*0670*/  FADD R6, R4, R4 ;  /* 0x0000000404067221 */ /* 0x000fe20000000000 */
[----:B---3--:R-:W-:Y:S01]  /*0680*/  FADD R9, R9, R22 ;  /* 0x0000001609097221 */ /* 0x008fe20000000000 */
[----:B------:R-:W-:Y:S01]  /*0690*/  FSEL R25, R21, RZ, P1 ;  /* 0x000000ff15197208 */ /* 0x000fe20000800000 */
[--C-:B------:R-:W-:Y:S01]  /*06a0*/  FADD R29, R29, -R20.reuse ;  /* 0x800000141d1d7221 */ /* 0x100fe20000000000 */
[----:B0-----:R-:W-:Y:S01]  /*06b0*/  FMUL R23, R23, R28 ;  /* 0x0000001c17177220 */ /* 0x001fe20000400000 */
[----:B------:R-:W-:Y:S01]  /*06c0*/  FSETP.GEU.AND P3, PT, |R6|, 1.175494350822287508e-38, PT ;  /* 0x008000000600780b */ /* 0x000fe20003f6e200 */
[----:B------:R-:W-:Y:S01]  /*06d0*/  FFMA R0, R0, R27, RZ ;  /* 0x0000001b00007223 */ /* 0x000fe200000000ff */
[----:B------:R-:W-:Y:S01]  /*06e0*/  FSETP.NEU.AND P2, PT, R4, RZ, PT ;  /* 0x000000ff0400720b */ /* 0x000fe20003f4d000 */
[C---:B------:R-:W-:Y:S01]  /*06f0*/  FMUL R21, R6.reuse, 0.25 ;  /* 0x3e80000006157820 */ /* 0x040fe20000400000 */
[----:B------:R-:W-:Y:S01]  /*0700*/  FSEL R24, R9, RZ, !P0 ;  /* 0x000000ff09187208 */ /* 0x000fe20004000000 */
[C---:B------:R-:W-:Y:S01]  /*0710*/  FFMA R27, R29.reuse, R25, R20 ;  /* 0x000000191d1b7223 */ /* 0x040fe20000000014 */
[----:B------:R-:W-:Y:S01]  /*0720*/  FSETP.GT.AND P1, PT, |R6|, 8.50705917302346158658e+37, PT ;  /* 0x7e8000000600780b */ /* 0x000fe20003f24200 */
[----:B------:R-:W-:Y:S01]  /*0730*/  FMUL R29, R29, R29 ;  /* 0x0000001d1d1d7220 */ /* 0x000fe20000400000 */
[----:B------:R-:W-:Y:S01]  /*0740*/  FSEL R20, R23, RZ, P2 ;  /* 0x000000ff17147208 */ /* 0x000fe20001000000 */
[----:B------:R-:W-:Y:S01]  /*0750*/  FADD R24, R24, -R27 ;  /* 0x8000001b18187221 */ /* 0x000fe20000000000 */
[----:B------:R-:W-:Y:S01]  /*0760*/  FSEL R22, R21, R6, P1 ;  /* 0x0000000615167208 */ /* 0x000fe20000800000 */
[----:B------:R-:W-:-:S02]  /*0770*/  FMUL R29, R18, R29 ;  /* 0x0000001d121d7220 */ /* 0x000fc40000400000 */
[C---:B------:R-:W-:Y:S01]  /*0780*/  FFMA R18, R24.reuse, R20, R27 ;  /* 0x0000001418127223 */ /* 0x040fe2000000001b */
[----:B------:R-:W-:Y:S01]  /*0790*/  FMUL R24, R24, R24 ;  /* 0x0000001818187220 */ /* 0x000fe20000400000 */
[----:B------:R-:W-:Y:S01]  /*07a0*/  @!P3 FMUL R22, R22, 16777216 ;  /* 0x4b8000001616b820 */ /* 0x000fe20000400000 */
[----:B------:R-:W-:Y:S02]  /*07b0*/  FFMA R29, R25, R29, R0 ;  /* 0x0000001d191d7223 */ /* 0x000fe40000000000 */
[----:B------:R-:W0:Y:S01]  /*07c0*/  SHFL.BFLY PT, R23, R18, 0x10, 0x1f ;  /* 0x0e001f0012177f89 */ /* 0x000e2200000e0000 */
[----:B------:R-:W-:Y:S01]  /*07d0*/  FMUL R24, R19, R24 ;  /* 0x0000001813187220 */ /* 0x000fe20000400000 */
[----:B------:R-:W-:Y:S01]  /*07e0*/  FMUL R25, R4, 0.25 ;  /* 0x3e80000004197820 */ /* 0x000fe20000400000 */
[----:B------:R-:W1:Y:S02]  /*07f0*/  MUFU.RCP R22, R22 ;  /* 0x0000001600167308 */ /* 0x000e640000001000 */
[----:B------:R-:W-:-:S02]  /*0800*/  FFMA R20, R20, R24, R29 ;  /* 0x0000001814147223 */ /* 0x000fc4000000001d */
[----:B------:R-:W-:Y:S01]  /*0810*/  FSEL R25, R25, R4, P1 ;  /* 0x0000000419197208 */ /* 0x000fe20000800000 */
[----:B------:R-:W-:Y:S02]  /*0820*/  FADD R0, R6, R6 ;  /* 0x0000000606007221 */ /* 0x000fe40000000000 */
[----:B------:R-:W2:Y:S02]  /*0830*/  SHFL.BFLY PT, R27, R20, 0x10, 0x1f ;  /* 0x0e001f00141b7f89 */ /* 0x000ea400000e0000 */
[----:B------:R-:W-:Y:S01]  /*0840*/  @!P3 FMUL R25, R25, 16777216 ;  /* 0x4b8000001919b820 */ /* 0x000fe20000400000 */
[C---:B------:R-:W-:Y:S01]  /*0850*/  FSETP.GEU.AND P3, PT, |R0|.reuse, 1.175494350822287508e-38, PT ;  /* 0x008000000000780b */ /* 0x040fe20003f6e200 */
[----:B------:R-:W-:Y:S01]  /*0860*/  FMUL R19, R0, 0.25 ;  /* 0x3e80000000137820 */ /* 0x000fe20000400000 */
[----:B------:R-:W-:Y:S01]  /*0870*/  FSETP.NEU.AND P2, PT, R6, RZ, PT ;  /* 0x000000ff0600720b */ /* 0x000fe20003f4d000 */
[----:B-1----:R-:W-:Y:S01]  /*0880*/  FMUL R25, R22, R25 ;  /* 0x0000001916197220 */ /* 0x002fe20000400000 */
[----:B------:R-:W-:-:S04]  /*0890*/  FSETP.GT.AND P1, PT, |R0|, 8.50705917302346158658e+37, PT ;  /* 0x7e8000000000780b */ /* 0x000fc80003f24200 */
[----:B------:R-:W-:Y:S01]  /*08a0*/  FSEL R25, R25, RZ, P2 ;  /* 0x000000ff19197208 */ /* 0x000fe20001000000 */
[----:B0-----:R-:W-:Y:S01]  /*08b0*/  FADD R29, -R18, R23 ;  /* 0x00000017121d7221 */ /* 0x001fe20000000100 */
[----:B------:R-:W-:-:S03]  /*08c0*/  FSEL R22, R19, R0, P1 ;  /* 0x0000000013167208 */ /* 0x000fc60000800000 */
[C---:B------:R-:W-:Y:S01]  /*08d0*/  FFMA R18, R29.reuse, R25, R18 ;  /* 0x000000191d127223 */ /* 0x040fe20000000012 */
[----:B------:R-:W-:Y:S01]  /*08e0*/  FMUL R29, R29, R29 ;  /* 0x0000001d1d1d7220 */ /* 0x000fe20000400000 */
[----:B------:R-:W-:-:S03]  /*08f0*/  @!P3 FMUL R22, R22, 16777216 ;  /* 0x4b8000001616b820 */ /* 0x000fc60000400000 */
[----:B------:R-:W0:Y:S01]  /*0900*/  SHFL.BFLY PT, R23, R18, 0x8, 0x1f ;  /* 0x0d001f0012177f89 */ /* 0x000e2200000e0000 */
[----:B------:R-:W-:Y:S01]  /*0910*/  FMUL R29, R4, R29 ;  /* 0x0000001d041d7220 */ /* 0x000fe20000400000 */
[----:B--2---:R-:W-:Y:S01]  /*0920*/  FADD R20, R20, R27 ;  /* 0x0000001b14147221 */ /* 0x004fe20000000000 */
[----:B------:R-:W1:Y:S03]  /*0930*/  MUFU.RCP R22, R22 ;  /* 0x0000001600167308 */ /* 0x000e660000001000 */
[----:B------:R-:W-:Y:S01]  /*0940*/  FFMA R25, R25, R29, R20 ;  /* 0x0000001d19197223 */ /* 0x000fe20000000014 */
[----:B------:R-:W-:Y:S01]  /*0950*/  FSEL R21, R21, R6, P1 ;  /* 0x0000000615157208 */ /* 0x000fe20000800000 */
[----:B------:R-:W-:-:S03]  /*0960*/  FADD R4, R0, R0 ;  /* 0x0000000000047221 */ /* 0x000fc60000000000 */
[----:B------:R-:W2:Y:S01]  /*0970*/  SHFL.BFLY PT, R24, R25, 0x8, 0x1f ;  /* 0x0d001f0019187f89 */ /* 0x000ea200000e0000 */
[----:B------:R-:W-:Y:S01]  /*0980*/  @!P3 FMUL R21, R21, 16777216 ;  /* 0x4b8000001515b820 */ /* 0x000fe20000400000 */
[----:B------:R-:W-:Y:S02]  /*0990*/  FSETP.GEU.AND P3, PT, |R4|, 1.175494350822287508e-38, PT ;  /* 0x008000000400780b */ /* 0x000fe40003f6e200 */
[----:B------:R-:W-:Y:S01]  /*09a0*/  FSETP.NEU.AND P2, PT, R0, RZ, PT ;  /* 0x000000ff0000720b */ /* 0x000fe20003f4d000 */
[----:B-1----:R-:W-:Y:S01]  /*09b0*/  FMUL R27, R22, R21 ;  /* 0x00000015161b7220 */ /* 0x002fe20000400000 */
[C---:B------:R-:W-:Y:S01]  /*09c0*/  FMUL R21, R4.reuse, 0.25 ;  /* 0x3e80000004157820 */ /* 0x040fe20000400000 */
[----:B------:R-:W-:-:S03]  /*09d0*/  FSETP.GT.AND P1, PT, |R4|, 8.50705917302346158658e+37, PT ;  /* 0x7e8000000400780b */ /* 0x000fc60003f24200 */
        /* <DEDUP_REMOVED lines=11> */
[----:B------:R-:W-:-:S04]  /*0a90*/  FSEL R19, R19, R0, P1 ;  /* 0x0000000013137208 */ /* 0x000fc80000800000 */
[----:B------:R-:W2:Y:S01]  /*0aa0*/  SHFL.BFLY PT, R6, R27, 0x4, 0x1f ;  /* 0x0c801f001b067f89 */ /* 0x000ea200000e0000 */
[----:B------:R-:W-:Y:S01]  /*0ab0*/  @!P3 FMUL R19, R19, 16777216 ;  /* 0x4b8000001313b820 */ /* 0x000fe20000400000 */
[----:B------:R-:W-:-:S03]  /*0ac0*/  FSETP.NEU.AND P1, PT, R4, RZ, PT ;  /* 0x000000ff0400720b */ /* 0x000fc60003f2d000 */
[----:B-1----:R-:W-:-:S05]  /*0ad0*/  FMUL R25, R22, R19 ;  /* 0x0000001316197220 */ /* 0x002fca0000400000 */
[----:B------:R-:W-:Y:S01]  /*0ae0*/  FSEL R25, R25, RZ, P1 ;  /* 0x000000ff19197208 */ /* 0x000fe20000800000 */
[----:B0-----:R-:W-:-:S04]  /*0af0*/  FADD R23, -R20, R23 ;  /* 0x0000001714177221 */ /* 0x001fc80000000100 */
[C---:B------:R-:W-:Y:S01]  /*0b00*/  FFMA R20, R23.reuse, R25, R20 ;  /* 0x0000001917147223 */ /* 0x040fe20000000014 */
[----:B------:R-:W-:-:S04]  /*0b10*/  FMUL R23, R23, R23 ;  /* 0x0000001717177220 */ /* 0x000fc80000400000 */
[----:B------:R-:W-:Y:S01]  /*0b20*/  FMUL R24, R0, R23 ;  /* 0x0000001700187220 */ /* 0x000fe20000400000 */
[----:B--2---:R-:W-:Y:S01]  /*0b30*/  FADD R0, R27, R6 ;  /* 0x000000061b007221 */ /* 0x004fe20000000000 */
[----:B------:R-:W0:Y:S01]  /*0b40*/  SHFL.BFLY PT, R23, R20, 0x2, 0x1f ;  /* 0x0c401f0014177f89 */ /* 0x000e2200000e0000 */
[----:B------:R-:W-:Y:S02]  /*0b50*/  FADD R18, R4, R4 ;  /* 0x0000000404127221 */ /* 0x000fe40000000000 */
[----:B------:R-:W-:Y:S01]  /*0b60*/  FFMA R0, R25, R24, R0 ;  /* 0x0000001819007223 */ /* 0x000fe20000000000 */
[----:B------:R-:W-:Y:S02]  /*0b70*/  LEA R24, R11, UR4, 0x2 ;  /* 0x000000040b187c11 */ /* 0x000fe4000f8e10ff */
[----:B------:R-:W-:-:S03]  /*0b80*/  FSETP.GEU.AND P2, PT, |R18|, 1.175494350822287508e-38, PT ;  /* 0x008000001200780b */ /* 0x000fc60003f4e200 */
[----:B------:R-:W-:Y:S01]  /*0b90*/  STS [R24], R7 ;  /* 0x0000000718007388 */ /* 0x000fe20000000800 */
[----:B------:R-:W-:-:S03]  /*0ba0*/  FMUL R19, R18, 0.25 ;  /* 0x3e80000012137820 */ /* 0x000fc60000400000 */
[----:B------:R-:W-:Y:S04]  /*0bb0*/  STS [R24+0x800], R5 ;  /* 0x0008000518007388 */ /* 0x000fe80000000800 */
[----:B------:R-:W-:Y:S04]  /*0bc0*/  STS [R24+0x1000], R8 ;  /* 0x0010000818007388 */ /* 0x000fe80000000800 */
[----:B------:R-:W-:Y:S01]  /*0bd0*/  STS [R24+0x1800], R9 ;  /* 0x0018000918007388 */ /* 0x000fe20000000800 */
[----:B------:R-:W-:Y:S01]  /*0be0*/  BAR.SYNC.DEFER_BLOCKING 0x0 ;  /* 0x0000000000007b1d */ /* 0x000fe20000010000 */
[----:B------:R-:W-:-:S04]  /*0bf0*/  FSETP.GT.AND P1, PT, |R18|, 8.50705917302346158658e+37, PT ;  /* 0x7e8000001200780b */ /* 0x000fc80003f24200 */
[----:B------:R-:W-:Y:S01]  /*0c00*/  FSEL R22, R19, R18, P1 ;  /* 0x0000001213167208 */ /* 0x000fe20000800000 */
[----:B0-----:R-:W-:-:S04]  /*0c10*/  FADD R23, -R20, R23 ;  /* 0x0000001714177221 */ /* 0x001fc80000000100 */
[----:B------:R-:W-:Y:S01]  /*0c20*/  @!P2 FMUL R22, R22, 16777216 ;  /* 0x4b8000001616a820 */ /* 0x000fe20000400000 */
[----:B------:R-:W-:Y:S01]  /*0c30*/  LEA R6, R17, UR4, 0x2 ;  /* 0x0000000411067c11 */ /* 0x000fe2000f8e10ff */
[----:B------:R-:W-:-:S04]  /*0c40*/  FMUL R27, R23, R23 ;  /* 0x00000017171b7220 */ /* 0x000fc80000400000 */
[----:B------:R-:W0:Y:S01]  /*0c50*/  MUFU.RCP R22, R22 ;  /* 0x0000001600167308 */ /* 0x000e220000001000 */
[----:B------:R-:W-:Y:S01]  /*0c60*/  FSEL R25, R21, R4, P1 ;  /* 0x0000000415197208 */ /* 0x000fe20000800000 */
[----:B------:R-:W-:Y:S01]  /*0c70*/  FMUL R27, R4, R27 ;  /* 0x0000001b041b7220 */ /* 0x000fe20000400000 */
[----:B------:R-:W1:Y:S04]  /*0c80*/  SHFL.BFLY PT, R21, R0, 0x2, 0x1f ;  /* 0x0c401f0000157f89 */ /* 0x000e6800000e0000 */
[----:B------:R-:W2:Y:S01]  /*0c90*/  LDS.128 R4, [R6] ;  /* 0x0000000006047984 */ /* 0x000ea20000000c00 */
[----:B------:R-:W-:Y:S01]  /*0ca0*/  @!P2 FMUL R25, R25, 16777216 ;  /* 0x4b8000001919a820 */ /* 0x000fe20000400000 */
[----:B------:R-:W-:-:S03]  /*0cb0*/  FSETP.NEU.AND P1, PT, R18, RZ, PT ;  /* 0x000000ff1200720b */ /* 0x000fc60003f2d000 */
[----:B0-----:R-:W-:Y:S01]  /*0cc0*/  FMUL R25, R22, R25 ;  /* 0x0000001916197220 */ /* 0x001fe20000400000 */
[----:B------:R-:W-:-:S04]  /*0cd0*/  FADD R22, R18, R18 ;  /* 0x0000001212167221 */ /* 0x000fc80000000000 */
[----:B------:R-:W-:Y:S02]  /*0ce0*/  FSEL R25, R25, RZ, P1 ;  /* 0x000000ff19197208 */ /* 0x000fe40000800000 */
[C---:B------:R-:W-:Y:S01]  /*0cf0*/  FSETP.GEU.AND P2, PT, |R22|.reuse, 1.175494350822287508e-38, PT ;  /* 0x008000001600780b */ /* 0x040fe20003f4e200 */
[C---:B------:R-:W-:Y:S01]  /*0d00*/  FMUL R17, R22.reuse, 0.25 ;  /* 0x3e80000016117820 */ /* 0x040fe20000400000 */
[----:B------:R-:W-:Y:S01]  /*0d10*/  FSETP.GT.AND P1, PT, |R22|, 8.50705917302346158658e+37, PT ;  /* 0x7e8000001600780b */ /* 0x000fe20003f24200 */
[----:B------:R-:W-:Y:S01]  /*0d20*/  FFMA R20, R23, R25, R20 ;  /* 0x0000001917147223 */ /* 0x000fe20000000014 */
[----:B-1----:R-:W-:Y:S02]  /*0d30*/  FADD R0, R0, R21 ;  /* 0x0000001500007221 */ /* 0x002fe40000000000 */
[----:B------:R-:W-:Y:S02]  /*0d40*/  FSEL R8, R17, R22, P1 ;  /* 0x0000001611087208 */ /* 0x000fe40000800000 */
[----:B------:R-:W0:Y:S01]  /*0d50*/  SHFL.BFLY PT, R9, R20, 0x1, 0x1f ;  /* 0x0c201f0014097f89 */ /* 0x000e2200000e0000 */
[----:B------:R-:W-:-:S04]  /*0d60*/  FFMA R0, R25, R27, R0 ;  /* 0x0000001b19007223 */ /* 0x000fc80000000000 */
[----:B------:R-:W-:Y:S01]  /*0d70*/  @!P2 FMUL R8, R8, 16777216 ;  /* 0x4b8000000808a820 */ /* 0x000fe20000400000 */
[----:B------:R-:W1:Y:S05]  /*0d80*/  SHFL.BFLY PT, R17, R0, 0x1, 0x1f ;  /* 0x0c201f0000117f89 */ /* 0x000e6a00000e0000 */
[----:B------:R-:W3:Y:S01]  /*0d90*/  MUFU.RCP R8, R8 ;  /* 0x0000000800087308 */ /* 0x000ee20000001000 */
[----:B------:R-:W-:Y:S01]  /*0da0*/  FSEL R19, R19, R18, P1 ;  /* 0x0000001213137208 */ /* 0x000fe20000800000 */
[----:B--2---:R-:W-:Y:S04]  /*0db0*/  @!P0 STG.E.128 desc[UR6][R2.64], R4 ;  /* 0x0000000402008986 */ /* 0x004fe8000c101d06 */
[----:B------:R-:W-:Y:S01]  /*0dc0*/  @!P2 FMUL R19, R19, 16777216 ;  /* 0x4b8000001313a820 */ /* 0x000fe20000400000 */
[----:B------:R-:W-:Y:S01]  /*0dd0*/  FSETP.NEU.AND P1, PT, R22, RZ, PT ;  /* 0x000000ff1600720b */ /* 0x000fe20003f2d000 */
[----:B0-----:R-:W-:-:S02]  /*0de0*/  FADD R9, -R20, R9 ;  /* 0x0000000914097221 */ /* 0x001fc40000000100 */
[----:B---3--:R-:W-:Y:S01]  /*0df0*/  FMUL R19, R8, R19 ;  /* 0x0000001308137220 */ /* 0x008fe20000400000 */
[----:B------:R-:W-:Y:S01]  /*0e00*/  BAR.SYNC.DEFER_BLOCKING 0x0 ;  /* 0x0000000000007b1d */ /* 0x000fe20000010000 */
[----:B------:R-:W-:Y:S01]  /*0e10*/  LOP3.LUT P2, RZ, R16, 0x1f, RZ, 0xc0, !PT ;  /* 0x0000001f10ff7812 */ /* 0x000fe2000784c0ff */
[----:B------:R-:W-:Y:S01]  /*0e20*/  FMUL R21, R9, R9 ;  /* 0x0000000909157220 */ /* 0x000fe20000400000 */
[----:B------:R-:W-:Y:S01]  /*0e30*/  SHF.R.U32.HI R23, RZ, 0x3, R16 ;  /* 0x00000003ff177819 */ /* 0x000fe20000011610 */
[----:B-1----:R-:W-:Y:S01]  /*0e40*/  FADD R0, R0, R17 ;  /* 0x0000001100007221 */ /* 0x002fe20000000000 */
[----:B------:R-:W-:Y:S01]  /*0e50*/  FSEL R19, R19, RZ, P1 ;  /* 0x000000ff13137208 */ /* 0x000fe20000800000 */
[----:B------:R-:W-:Y:S01]  /*0e60*/  FMUL R21, R18, R21 ;  /* 0x0000001512157220 */ /* 0x000fe20000400000 */
[----:B------:R-:W-:-:S03]  /*0e70*/  LOP3.LUT R23, R23, 0x3c, RZ, 0xc0, !PT ;  /* 0x0000003c17177812 */ /* 0x000fc600078ec0ff */
[----:B------:R-:W-:Y:S01]  /*0e80*/  FFMA R20, R9, R19, R20 ;  /* 0x0000001309147223 */ /* 0x000fe20000000014 */
[----:B------:R-:W-:Y:S01]  /*0e90*/  FFMA R0, R19, R21, R0 ;  /* 0x0000001513007223 */ /* 0x000fe20000000000 */
[----:B------:R-:W-:Y:S02]  /*0ea0*/  ISETP.GE.AND P3, PT, R16, 0x10, PT ;  /* 0x000000101000780c */ /* 0x000fe40003f66270 */
[----:B------:R-:W-:Y:S04]  /*0eb0*/  @!P2 STS [R23+UR4+0x80], R22 ;  /* 0x000080161700a988 */ /* 0x000fe80008000804 */
[----:B------:R-:W-:Y:S04]  /*0ec0*/  @!P2 STS [R23+UR4], R20 ;  /* 0x000000141700a988 */ /* 0x000fe80008000804 */
[----:B------:R-:W-:Y:S01]  /*0ed0*/  @!P2 STS [R23+UR4+0x40], R0 ;  /* 0x000040001700a988 */ /* 0x000fe20008000804 */
[----:B------:R-:W-:Y:S06]  /*0ee0*/  BAR.SYNC.DEFER_BLOCKING 0x0 ;  /* 0x0000000000007b1d */ /* 0x000fec0000010000 */
[----:B------:R-:W0:Y:S04]  /*0ef0*/  @!P3 LDS R14, [R13+UR4+0x80] ;  /* 0x000080040d0eb984 */ /* 0x000e280008000800 */
[----:B------:R-:W1:Y:S04]  /*0f00*/  @!P3 LDS R15, [R13+UR4] ;  /* 0x000000040d0fb984 */ /* 0x000e680008000800 */
[----:B------:R-:W-:Y:S04]  /*0f10*/  @!P3 LDS R12, [R13+UR4+0x40] ;  /* 0x000040040d0cb984 */ /* 0x000fe80008000800 */
[----:B0-----:R-:W0:Y:S04]  /*0f20*/  SHFL.BFLY PT, R9, R14, 0x8, 0x1f ;  /* 0x0d001f000e097f89 */ /* 0x001e2800000e0000 */
[----:B-1----:R-:W-:Y:S01]  /*0f30*/  SHFL.BFLY PT, R2, R15, 0x8, 0x1f ;  /* 0x0d001f000f027f89 */ /* 0x002fe200000e0000 */
[----:B0-----:R-:W-:-:S05]  /*0f40*/  FADD R8, R14, R9 ;  /* 0x000000090e087221 */ /* 0x001fca0000000000 */
[C---:B------:R-:W-:Y:S01]  /*0f50*/  FSETP.GEU.AND P2, PT, |R8|.reuse, 1.175494350822287508e-38, PT ;  /* 0x008000000800780b */ /* 0x040fe20003f4e200 */
[C---:B------:R-:W-:Y:S01]  /*0f60*/  FMUL R5, R8.reuse, 0.25 ;  /* 0x3e80000008057820 */ /* 0x040fe20000400000 */
[----:B------:R-:W-:Y:S01]  /*0f70*/  FSETP.GT.AND P1, PT, |R8|, 8.50705917302346158658e+37, PT ;  /* 0x7e8000000800780b */ /* 0x000fe20003f24200 */
[----:B------:R-:W0:Y:S03]  /*0f80*/  SHFL.BFLY PT, R3, R8, 0x4, 0x1f ;  /* 0x0c801f0008037f89 */ /* 0x000e2600000e0000 */
[----:B------:R-:W-:-:S07]  /*0f90*/  FSEL R5, R5, R8, P1 ;  /* 0x0000000805057208 */ /* 0x000fce0000800000 */
[----:B------:R-:W-:-:S04]  /*0fa0*/  @!P2 FMUL R5, R5, 16777216 ;  /* 0x4b8000000505a820 */ /* 0x000fc80000400000 */
[----:B------:R-:W1:Y:S01]  /*0fb0*/  MUFU.RCP R4, R5 ;  /* 0x0000000500047308 */ /* 0x000e620000001000 */
[----:B------:R-:W-:Y:S01]  /*0fc0*/  @P1 FMUL R9, R9, 0.25 ;  /* 0x3e80000009091820 */ /* 0x000fe20000400000 */
[----:B------:R-:W2:Y:S03]  /*0fd0*/  SHFL.BFLY PT, R7, R12, 0x8, 0x1f ;  /* 0x0d001f000c077f89 */ /* 0x000ea600000e0000 */
[----:B------:R-:W-:Y:S01]  /*0fe0*/  @!P2 FMUL R9, R9, 16777216 ;  /* 0x4b8000000909a820 */ /* 0x000fe20000400000 */
[C---:B------:R-:W-:Y:S01]  /*0ff0*/  FSETP.NEU.AND P2, PT, R8.reuse, RZ, PT ;  /* 0x000000ff0800720b */ /* 0x040fe20003f4d000 */
[----:B0-----:R-:W-:Y:S02]  /*1000*/  FADD R0, R8, R3 ;  /* 0x0000000308007221 */ /* 0x001fe40000000000 */
[----:B-1----:R-:W-:-:S03]  /*1010*/  FMUL R4, R4, R9 ;  /* 0x0000000904047220 */ /* 0x002fc60000400000 */
[----:B------:R-:W-:Y:S01]  /*1020*/  FSETP.GEU.AND P3, PT, |R0|, 1.175494350822287508e-38, PT ;  /* 0x008000000000780b */ /* 0x000fe20003f6e200 */
[----:B------:R-:W-:Y:S01]  /*1030*/  FADD R2, -R15, R2 ;  /* 0x000000020f027221 */ /* 0x000fe20000000100 */
[----:B------:R-:W0:Y:S01]  /*1040*/  SHFL.BFLY PT, R5, R0, 0x2, 0x1f ;  /* 0x0c401f0000057f89 */ /* 0x000e2200000e0000 */
[----:B------:R-:W-:Y:S01]  /*1050*/  FSEL R4, R4, RZ, P2 ;  /* 0x000000ff04047208 */ /* 0x000fe20001000000 */
[C---:B------:R-:W-:Y:S01]  /*1060*/  FMUL R17, R0.reuse, 0.25 ;  /* 0x3e80000000117820 */ /* 0x040fe20000400000 */
[----:B------:R-:W-:-:S03]  /*1070*/  FSETP.GT.AND P1, PT, |R0|, 8.50705917302346158658e+37, PT ;  /* 0x7e8000000000780b */ /* 0x000fc60003f24200 */
[C---:B------:R-:W-:Y:S01]  /*1080*/  FFMA R15, R2.reuse, R4, R15 ;  /* 0x00000004020f7223 */ /* 0x040fe2000000000f */
[----:B------:R-:W-:Y:S01]  /*1090*/  FSEL R17, R17, R0, P1 ;  /* 0x0000000011117208 */ /* 0x000fe20000800000 */
[----:B------:R-:W-:-:S03]  /*10a0*/  FMUL R9, R2, R2 ;  /* 0x0000000202097220 */ /* 0x000fc60000400000 */
[----:B------:R-:W1:Y:S01]  /*10b0*/  SHFL.BFLY PT, R6, R15, 0x4, 0x1f ;  /* 0x0c801f000f067f89 */ /* 0x000e6200000e0000 */
[----:B------:R-:W-:Y:S01]  /*10c0*/  @!P3 FMUL R17, R17, 16777216 ;  /* 0x4b8000001111b820 */ /* 0x000fe20000400000 */
[----:B--2---:R-:W-:Y:S01]  /*10d0*/  FADD R7, R12, R7 ;  /* 0x000000070c077221 */ /* 0x004fe20000000000 */
[----:B------:R-:W-:Y:S02]  /*10e0*/  FMUL R9, R14, R9 ;  /* 0x000000090e097220 */ /* 0x000fe40000400000 */
[----:B------:R-:W2:Y:S02]  /*10f0*/  MUFU.RCP R12, R17 ;  /* 0x00000011000c7308 */ /* 0x000ea40000001000 */
[----:B------:R-:W-:Y:S01]  /*1100*/  FFMA R7, R4, R9, R7 ;  /* 0x0000000904077223 */ /* 0x000fe20000000007 */
[----:B------:R-:W-:-:S04]  /*1110*/  @P1 FMUL R3, R3, 0.25 ;  /* 0x3e80000003031820 */ /* 0x000fc80000400000 */
[----:B------:R-:W3:Y:S01]  /*1120*/  SHFL.BFLY PT, R4, R7, 0x4, 0x1f ;  /* 0x0c801f0007047f89 */ /* 0x000ee200000e0000 */
[C---:B0-----:R-:W-:Y:S01]  /*1130*/  FADD R2, R0.reuse, R5 ;  /* 0x0000000500027221 */ /* 0x041fe20000000000 */
[----:B------:R-:W-:Y:S01]  /*1140*/  @!P3 FMUL R3, R3, 16777216 ;  /* 0x4b8000000303b820 */ /* 0x000fe20000400000 */
[----:B------:R-:W-:-:S03]  /*1150*/  FSETP.NEU.AND P2, PT, R0, RZ, PT ;  /* 0x000000ff0000720b */ /* 0x000fc60003f4d000 */
[----:B------:R-:W-:Y:S01]  /*1160*/  FSETP.GEU.AND P3, PT, |R2|, 1.175494350822287508e-38, PT ;  /* 0x008000000200780b */ /* 0x000fe20003f6e200 */
[----:B--2---:R-:W-:Y:S01]  /*1170*/  FMUL R12, R12, R3 ;  /* 0x000000030c0c7220 */ /* 0x004fe20000400000 */
[C---:B------:R-:W-:Y:S01]  /*1180*/  FMUL R9, R2.reuse, 0.25 ;  /* 0x3e80000002097820 */ /* 0x040fe20000400000 */
[----:B------:R-:W-:Y:S01]  /*1190*/  FSETP.GT.AND P1, PT, |R2|, 8.50705917302346158658e+37, PT ;  /* 0x7e8000000200780b */ /* 0x000fe20003f24200 */
[----:B-1----:R-:W-:Y:S02]  /*11a0*/  FADD R6, -R15, R6 ;  /* 0x000000060f067221 */ /* 0x002fe40000000100 */
[----:B------:R-:W-:Y:S02]  /*11b0*/  FSEL R12, R12, RZ, P2 ;  /* 0x000000ff0c0c7208 */ /* 0x000fe40001000000 */
[----:B------:R-:W-:Y:S01]  /*11c0*/  FSEL R14, R9, R2, P1 ;  /* 0x00000002090e7208 */ /* 0x000fe20000800000 */
[C---:B------:R-:W-:Y:S02]  /*11d0*/  FMUL R3, R6.reuse, R6 ;  /* 0x0000000606037220 */ /* 0x040fe40000400000 */
[----:B------:R-:W-:-:S02]  /*11e0*/  FFMA R6, R6, R12, R15 ;  /* 0x0000000c06067223 */ /* 0x000fc4000000000f */
[----:B------:R-:W-:Y:S01]  /*11f0*/  FMUL R8, R8, R3 ;  /* 0x0000000308087220 */ /* 0x000fe20000400000 */
[----:B------:R-:W-:Y:S01]  /*1200*/  @!P3 FMUL R14, R14, 16777216 ;  /* 0x4b8000000e0eb820 */ /* 0x000fe20000400000 */
[----:B------:R-:W0:Y:S01]  /*1210*/  SHFL.BFLY PT, R3, R2, 0x1, 0x1f ;  /* 0x0c201f0002037f89 */ /* 0x000e2200000e0000 */
[----:B---3--:R-:W-:-:S03]  /*1220*/  FADD R7, R7, R4 ;  /* 0x0000000407077221 */ /* 0x008fc60000000000 */
[----:B------:R-:W1:Y:S01]  /*1230*/  SHFL.BFLY PT, R9, R6, 0x2, 0x1f ;  /* 0x0c401f0006097f89 */ /* 0x000e6200000e0000 */
[----:B------:R-:W2:Y:S01]  /*1240*/  MUFU.RCP R14, R14 ;  /* 0x0000000e000e7308 */ /* 0x000ea20000001000 */
[----:B------:R-:W-:Y:S01]  /*1250*/  FFMA R7, R12, R8, R7 ;  /* 0x000000080c077223 */ /* 0x000fe20000000007 */
[----:B------:R-:W-:-:S04]  /*1260*/  @P1 FMUL R5, R5, 0.25 ;  /* 0x3e80000005051820 */ /* 0x000fc80000400000 */
[----:B------:R-:W3:Y:S01]  /*1270*/  SHFL.BFLY PT, R8, R7, 0x2, 0x1f ;  /* 0x0c401f0007087f89 */ /* 0x000ee200000e0000 */
[----:B------:R-:W-:Y:S01]  /*1280*/  @!P3 FMUL R5, R5, 16777216 ;  /* 0x4b8000000505b820 */ /* 0x000fe20000400000 */
[----:B------:R-:W-:-:S03]  /*1290*/  FSETP.NEU.AND P1, PT, R2, RZ, PT ;  /* 0x000000ff0200720b */ /* 0x000fc60003f2d000 */
[----:B--2---:R-:W-:Y:S01]  /*12a0*/  FMUL R5, R14, R5 ;  /* 0x000000050e057220 */ /* 0x004fe20000400000 */
[----:B0-----:R-:W-:-:S04]  /*12b0*/  FADD R4, R2, R3 ;  /* 0x0000000302047221 */ /* 0x001fc80000000000 */
[----:B------:R-:W-:Y:S01]  /*12c0*/  FSEL R5, R5, RZ, P1 ;  /* 0x000000ff05057208 */ /* 0x000fe20000800000 */
[----:B-1----:R-:W-:Y:S01]  /*12d0*/  FADD R9, -R6, R9 ;  /* 0x0000000906097221 */ /* 0x002fe20000000100 */
[C---:B------:R-:W-:Y:S01]  /*12e0*/  FSETP.GEU.AND P2, PT, |R4|.reuse, 1.175494350822287508e-38, PT ;  /* 0x008000000400780b */ /* 0x040fe20003f4e200 */
[C---:B------:R-:W-:Y:S02]  /*12f0*/  FMUL R15, R4.reuse, 0.25 ;  /* 0x3e800000040f7820 */ /* 0x040fe40000400000 */
[C---:B------:R-:W-:Y:S01]  /*1300*/  FFMA R6, R9.reuse, R5, R6 ;  /* 0x0000000509067223 */ /* 0x040fe20000000006 */
[----:B------:R-:W-:Y:S01]  /*1310*/  FMUL R9, R9, R9 ;  /* 0x0000000909097220 */ /* 0x000fe20000400000 */
[----:B------:R-:W-:Y:S01]  /*1320*/  FSETP.GT.AND P1, PT, |R4|, 8.50705917302346158658e+37, PT ;  /* 0x7e8000000400780b */ /* 0x000fe20003f24200 */
[----:B---3--:R-:W-:Y:S02]  /*1330*/  FADD R8, R7, R8 ;  /* 0x0000000807087221 */ /* 0x008fe40000000000 */
[----:B------:R-:W-:Y:S01]  /*1340*/  FMUL R9, R0, R9 ;  /* 0x0000000900097220 */ /* 0x000fe20000400000 */
[----:B------:R-:W0:Y:S01]  /*1350*/  SHFL.BFLY PT, R7, R6, 0x1, 0x1f ;  /* 0x0c201f0006077f89 */ /* 0x000e2200000e0000 */
[----:B------:R-:W-:-:S02]  /*1360*/  FSEL R15, R15, R4, P1 ;  /* 0x000000040f0f7208 */ /* 0x000fc40000800000 */
[----:B------:R-:W-:-:S03]  /*1370*/  FFMA R8, R5, R9, R8 ;  /* 0x0000000905087223 */ /* 0x000fc60000000008 */
[----:B------:R-:W-:Y:S02]  /*1380*/  @!P2 FMUL R15, R15, 16777216 ;  /* 0x4b8000000f0fa820 */ /* 0x000fe40000400000 */
[----:B------:R-:W1:Y:S02]  /*1390*/  SHFL.BFLY PT, R5, R8, 0x1, 0x1f ;  /* 0x0c201f0008057f89 */ /* 0x000e6400000e0000 */
[----:B------:R-:W2:Y:S01]  /*13a0*/  MUFU.RCP R0, R15 ;  /* 0x0000000f00007308 */ /* 0x000ea20000001000 */
[----:B------:R-:W-:Y:S01]  /*13b0*/  @P1 FMUL R3, R3, 0.25 ;  /* 0x3e80000003031820 */ /* 0x000fe20000400000 */
[----:B------:R-:W-:-:S03]  /*13c0*/  LOP3.LUT P1, RZ, R16, 0xf, RZ, 0xc0, !PT ;  /* 0x0000000f10ff7812 */ /* 0x000fc6000782c0ff */
[----:B------:R-:W-:Y:S01]  /*13d0*/  @!P2 FMUL R3, R3, 16777216 ;  /* 0x4b8000000303a820 */ /* 0x000fe20000400000 */
[----:B------:R-:W-:Y:S02]  /*13e0*/  FSETP.NEU.AND P2, PT, R4, RZ, PT ;  /* 0x000000ff0400720b */ /* 0x000fe40003f4d000 */
[----:B------:R-:W-:Y:S01]  /*13f0*/  ISETP.LT.AND P1, PT, R16, 0x10, !P1 ;  /* 0x000000101000780c */ /* 0x000fe20004f21270 */
[----:B0-----:R-:W-:Y:S01]  /*1400*/  FADD R7, -R6, R7 ;  /* 0x0000000706077221 */ /* 0x001fe20000000100 */
[----:B--2---:R-:W-:-:S03]  /*1410*/  FMUL R0, R0, R3 ;  /* 0x0000000300007220 */ /* 0x004fc60000400000 */
[----:B------:R-:W-:Y:S02]  /*1420*/  FMUL R3, R7, R7 ;  /* 0x0000000707037220 */ /* 0x000fe40000400000 */
[----:B------:R-:W-:Y:S01]  /*1430*/  FSEL R0, R0, RZ, P2 ;  /* 0x000000ff00007208 */ /* 0x000fe20001000000 */
[----:B-1----:R-:W-:Y:S01]  /*1440*/  FADD R5, R8, R5 ;  /* 0x0000000508057221 */ /* 0x002fe20000000000 */
[----:B------:R-:W-:-:S03]  /*1450*/  FMUL R3, R2, R3 ;  /* 0x0000000302037220 */ /* 0x000fc60000400000 */
[----:B------:R-:W-:Y:S01]  /*1460*/  FFMA R8, R7, R0, R6 ;  /* 0x0000000007087223 */ /* 0x000fe20000000006 */
[----:B------:R-:W-:Y:S01]  /*1470*/  FFMA R0, R0, R3, R5 ;  /* 0x0000000300007223 */ /* 0x000fe20000000005 */
[----:B------:R-:W-:Y:S01]  /*1480*/  @P1 STS [R13+UR4+0x80], R4 ;  /* 0x000080040d001988 */ /* 0x000fe20008000804 */
[----:B------:R-:W0:Y:S03]  /*1490*/  LDC.64 R2, c[0x0][0x228] ;  /* 0x00008a00ff027b82 */ /* 0x000e260000000a00 */
[----:B------:R-:W-:Y:S04]  /*14a0*/  @P1 STS [R13+UR4], R8 ;  /* 0x000000080d001988 */ /* 0x000fe80008000804 */
[----:B------:R-:W-:Y:S01]  /*14b0*/  @P1 STS [R13+UR4+0x40], R0 ;  /* 0x000040000d001988 */ /* 0x000fe20008000804 */
[----:B------:R-:W-:Y:S01]  /*14c0*/  BAR.SYNC.DEFER_BLOCKING 0x0 ;  /* 0x0000000000007b1d */ /* 0x000fe20000010000 */
[----:B------:R-:W-:-:S07]  /*14d0*/  ISETP.EQ.AND P0, PT, R11, RZ, !P0 ;  /* 0x000000ff0b00720c */ /* 0x000fce0004702270 */
[----:B------:R-:W1:Y:S01]  /*14e0*/  LDC.64 R6, c[0x0][0x218] ;  /* 0x00008600ff067b82 */ /* 0x000e620000000a00 */
[----:B------:R-:W2:Y:S04]  /*14f0*/  LDS R5, [UR4] ;  /* 0x00000004ff057984 */ /* 0x000ea80008000800 */
[----:B------:R-:W3:Y:S01]  /*1500*/  LDS R9, [UR4+0x40] ;  /* 0x00004004ff097984 */ /* 0x000ee20008000800 */
[----:B0-----:R-:W-:Y:S01]  /*1510*/  IMAD.WIDE R2, R10, 0x4, R2 ;  /* 0x000000040a027825 */ /* 0x001fe200078e0202 */
[----:B------:R-:W-:-:S04]  /*1520*/  HFMA2.MMA R12, -RZ, RZ, 0.75, 0 ;  /* 0x3a000000ff0c7435 */ /* 0x000fc800000001ff */
[----:B--2---:R1:W-:Y:S06]  /*1530*/  @P0 STG.E desc[UR6][R2.64], R5 ;  /* 0x0000000502000986 */ /* 0x0043ec000c101906 */
[----:B---3--:R-:W-:Y:S01]  /*1540*/  FFMA R9, R9, R12, 9.9999997473787516356e-06 ;  /* 0x3727c5ac09097423 */ /* 0x008fe2000000000c */
[----:B------:R-:W-:Y:S06]  /*1550*/  BAR.SYNC.DEFER_BLOCKING 0x0 ;  /* 0x0000000000007b1d */ /* 0x000fec0000010000 */
[----:B-1----:R-:W-:Y:S05]  /*1560*/  @!P0 EXIT ;  /* 0x000000000000894d */ /* 0x002fea0003800000 */
[----:B------:R-:W0:Y:S01]  /*1570*/  MUFU.RSQ R9, R9 ;  /* 0x0000000900097308 */ /* 0x000e220000001400 */
[----:B------:R-:W-:-:S05]  /*1580*/  IMAD.WIDE R10, R10, 0x4, R6 ;  /* 0x000000040a0a7825 */ /* 0x000fca00078e0206 */
[----:B0-----:R-:W-:Y:S01]  /*1590*/  STG.E desc[UR6][R10.64], R9 ;  /* 0x000000090a007986 */ /* 0x001fe2000c101906 */
[----:B------:R-:W-:Y:S05]  /*15a0*/  EXIT ;  /* 0x000000000000794d */ /* 0x000fea0003800000 */
.L_x_0:
[----:B------:R-:W-:-:S00]  /*15b0*/  BRA `(.L_x_0) ;  /* 0xfffffffc00fc7947 */ /* 0x000fc0000383ffff */
[----:B------:R-:W-:-:S00]  /*15c0*/  NOP ;  /* 0x0000000000007918 */ /* 0x000fc00000000000 */
        /* <DEDUP_REMOVED lines=11> */
.L_x_1:


//--------------------- .nv.global.init           --------------------------
	.section	.nv.global.init,"aw",@progbits
.nv.global.init:
	.type		_$_str,@object
	.size		_$_str,(.L_0 - _$_str)
_$_str:
        /*0000*/ 	.byte	0x5f, 0x5f, 0x43, 0x55, 0x44, 0x41, 0x5f, 0x46, 0x54, 0x5a, 0x00
.L_0:


//--------------------- .nv.shared.triton_red_fused_convolution_native_group_norm_13 --------------------------
	.section	.nv.shared.triton_red_fused_convolution_native_group_norm_13,"aw",@nobits
	.sectionflags	@""
	.align	16
	.zero		1024


//--------------------- .nv.constant0.triton_red_fused_convolution_native_group_norm_13 --------------------------
	.section	.nv.constant0.triton_red_fused_convolution_native_group_norm_13,"a",@progbits
	.sectionflags	@""
	.align	4
.nv.constant0.triton_red_fused_convolution_native_group_norm_13:
	.zero		568
